//
// Generated by NVIDIA NVVM Compiler
//
// Compiler Build ID: CL-36424714
// Cuda compilation tools, release 13.0, V13.0.88
// Based on NVVM 20.0.0
//

.version 9.0
.target sm_100
.address_size 64

	// .globl	_Z8populatePi

.visible .entry _Z8populatePi(
	.param .u64 .ptr .align 1 _Z8populatePi_param_0
)
{
	.reg .pred 	%p<2>;
	.reg .b32 	%r<2>;
	.reg .b64 	%rd<5>;

	ld.param.u64 	%rd1, [_Z8populatePi_param_0];
	mov.u32 	%r1, %ctaid.x;
	setp.gt.u32 	%p1, %r1, 99999;
	@%p1 bra 	$L__BB0_2;
	cvta.to.global.u64 	%rd2, %rd1;
	mul.wide.u32 	%rd3, %r1, 4;
	add.s64 	%rd4, %rd2, %rd3;
	st.global.u32 	[%rd4], %r1;
$L__BB0_2:
	ret;

}
	// .globl	_Z10vector_addPiS_S_
.visible .entry _Z10vector_addPiS_S_(
	.param .u64 .ptr .align 1 _Z10vector_addPiS_S__param_0,
	.param .u64 .ptr .align 1 _Z10vector_addPiS_S__param_1,
	.param .u64 .ptr .align 1 _Z10vector_addPiS_S__param_2
)
{
	.reg .pred 	%p<2>;
	.reg .b32 	%r<5>;
	.reg .b64 	%rd<11>;

	ld.param.u64 	%rd1, [_Z10vector_addPiS_S__param_0];
	ld.param.u64 	%rd2, [_Z10vector_addPiS_S__param_1];
	ld.param.u64 	%rd3, [_Z10vector_addPiS_S__param_2];
	mov.u32 	%r1, %ctaid.x;
	setp.gt.u32 	%p1, %r1, 99999;
	@%p1 bra 	$L__BB1_2;
	cvta.to.global.u64 	%rd4, %rd1;
	cvta.to.global.u64 	%rd5, %rd2;
	cvta.to.global.u64 	%rd6, %rd3;
	mul.wide.u32 	%rd7, %r1, 4;
	add.s64 	%rd8, %rd4, %rd7;
	ld.global.u32 	%r2, [%rd8];
	add.s64 	%rd9, %rd5, %rd7;
	ld.global.u32 	%r3, [%rd9];
	add.s32 	%r4, %r3, %r2;
	add.s64 	%rd10, %rd6, %rd7;
	st.global.u32 	[%rd10], %r4;
$L__BB1_2:
	ret;

}


// ===== COMPILED SASS (sm_100) =====

	.target	sm_100

	.elftype	@"ET_EXEC"


//--------------------- .note.nv.tkinfo           --------------------------
	.section	.note.nv.tkinfo,"",@"SHT_NOTE"
	.sectionflags	@"SHF_NOTE_NV_TKINFO"
	.tkinfo
        /*0018*/ 	.word	0x00000002
        /*0030*/ 	.string	""
        /*0030*/ 	.string	"ptxas"
        /*0030*/ 	.string	"Cuda compilation tools, release 13.0, V13.0.88"
        /*0030*/ 	.string	"Build cuda_13.0.r13.0/compiler.36424714_0"
        /*0030*/ 	.string	"-arch sm_100 -m 64 "



//--------------------- .note.nv.cuinfo           --------------------------
	.section	.note.nv.cuinfo,"",@"SHT_NOTE"
	.sectionflags	@"SHF_NOTE_NV_CUINFO"
        /*0018*/ 	.short	0x0002
        /*001a*/ 	.short	0x0064
        /*001c*/ 	.short	0x0082
	.zero		2


//--------------------- .nv.info                  --------------------------
	.section	.nv.info,"",@"SHT_CUDA_INFO"
	.align	4


	//----- nvinfo : EIATTR_REGCOUNT
	.align		4
        /*0000*/ 	.byte	0x04, 0x2f
        /*0002*/ 	.short	(.L_1 - .L_0)
	.align		4
.L_0:
        /*0004*/ 	.word	index@(_Z8populatePi)
        /*0008*/ 	.word	0x00000008


	//----- nvinfo : EIATTR_FRAME_SIZE
	.align		4
.L_1:
        /*000c*/ 	.byte	0x04, 0x11
        /*000e*/ 	.short	(.L_3 - .L_2)
	.align		4
.L_2:
        /*0010*/ 	.word	index@(_Z8populatePi)
        /*0014*/ 	.word	0x00000000


	//----- nvinfo : EIATTR_REGCOUNT
	.align		4
.L_3:
        /*0018*/ 	.byte	0x04, 0x2f
        /*001a*/ 	.short	(.L_5 - .L_4)
	.align		4
.L_4:
        /*001c*/ 	.word	index@(_Z10vector_addPiS_S_)
        /*0020*/ 	.word	0x0000000c


	//----- nvinfo : EIATTR_FRAME_SIZE
	.align		4
.L_5:
        /*0024*/ 	.byte	0x04, 0x11
        /*0026*/ 	.short	(.L_7 - .L_6)
	.align		4
.L_6:
        /*0028*/ 	.word	index@(_Z10vector_addPiS_S_)
        /*002c*/ 	.word	0x00000000


	//----- nvinfo : EIATTR_MIN_STACK_SIZE
	.align		4
.L_7:
        /*0030*/ 	.byte	0x04, 0x12
        /*0032*/ 	.short	(.L_9 - .L_8)
	.align		4
.L_8:
        /*0034*/ 	.word	index@(_Z10vector_addPiS_S_)
        /*0038*/ 	.word	0x00000000


	//----- nvinfo : EIATTR_MIN_STACK_SIZE
	.align		4
.L_9:
        /*003c*/ 	.byte	0x04, 0x12
        /*003e*/ 	.short	(.L_11 - .L_10)
	.align		4
.L_10:
        /*0040*/ 	.word	index@(_Z8populatePi)
        /*0044*/ 	.word	0x00000000
.L_11:


//--------------------- .nv.compat                --------------------------
	.section	.nv.compat,"",@"SHT_CUDA_COMPAT_INFO"
	.align	4
        /*0000*/ 	.byte	0x02, 0x09, 0x00, 0x00, 0x02, 0x02, 0x01, 0x00, 0x02, 0x05, 0x05, 0x00, 0x03, 0x07, 0x01, 0x01
        /*0010*/ 	.byte	0x02, 0x03, 0x00, 0x00, 0x02, 0x06, 0x01, 0x00, 0x04, 0x0b, 0x08, 0x00, 0x09, 0x00, 0x00, 0x00
        /*0020*/ 	.byte	0x00, 0x00, 0x00, 0x00


//--------------------- .nv.info._Z10vector_addPiS_S_ --------------------------
	.section	.nv.info._Z10vector_addPiS_S_,"",@"SHT_CUDA_INFO"
	.sectionflags	@""
	.align	4


	//----- nvinfo : EIATTR_CUDA_API_VERSION
	.align		4
        /*0000*/ 	.byte	0x04, 0x37
        /*0002*/ 	.short	(.L_13 - .L_12)
.L_12:
        /*0004*/ 	.word	0x00000082


	//----- nvinfo : EIATTR_KPARAM_INFO
	.align		4
.L_13:
        /*0008*/ 	.byte	0x04, 0x17
        /*000a*/ 	.short	(.L_15 - .L_14)
.L_14:
        /*000c*/ 	.word	0x00000000
        /*0010*/ 	.short	0x0002
        /*0012*/ 	.short	0x0010
        /*0014*/ 	.byte	0x00, 0xf5, 0x21, 0x00


	//----- nvinfo : EIATTR_KPARAM_INFO
	.align		4
.L_15:
        /*0018*/ 	.byte	0x04, 0x17
        /*001a*/ 	.short	(.L_17 - .L_16)
.L_16:
        /*001c*/ 	.word	0x00000000
        /*0020*/ 	.short	0x0001
        /*0022*/ 	.short	0x0008
        /*0024*/ 	.byte	0x00, 0xf5, 0x21, 0x00


	//----- nvinfo : EIATTR_KPARAM_INFO
	.align		4
.L_17:
        /*0028*/ 	.byte	0x04, 0x17
        /*002a*/ 	.short	(.L_19 - .L_18)
.L_18:
        /*002c*/ 	.word	0x00000000
        /*0030*/ 	.short	0x0000
        /*0032*/ 	.short	0x0000
        /*0034*/ 	.byte	0x00, 0xf5, 0x21, 0x00


	//----- nvinfo : EIATTR_SPARSE_MMA_MASK
	.align		4
.L_19:
        /*0038*/ 	.byte	0x03, 0x50
        /*003a*/ 	.short	0x0000


	//----- nvinfo : EIATTR_MAXREG_COUNT
	.align		4
        /*003c*/ 	.byte	0x03, 0x1b
        /*003e*/ 	.short	0x00ff


	//----- nvinfo : EIATTR_MERCURY_ISA_VERSION
	.align		4
        /*0040*/ 	.byte	0x03, 0x5f
        /*0042*/ 	.short	0x0101


	//----- nvinfo : EIATTR_VRC_CTA_INIT_COUNT
	.align		4
        /*0044*/ 	.byte	0x02, 0x4a
	.zero		1
	.zero		1


	//----- nvinfo : EIATTR_EXIT_INSTR_OFFSETS
	.align		4
        /*0048*/ 	.byte	0x04, 0x1c
        /*004a*/ 	.short	(.L_21 - .L_20)


	//   ....[0]....
.L_20:
        /*004c*/ 	.word	0x00000030


	//   ....[1]....
        /*0050*/ 	.word	0x000000f0


	//----- nvinfo : EIATTR_CBANK_PARAM_SIZE
	.align		4
.L_21:
        /*0054*/ 	.byte	0x03, 0x19
        /*0056*/ 	.short	0x0018


	//----- nvinfo : EIATTR_PARAM_CBANK
	.align		4
        /*0058*/ 	.byte	0x04, 0x0a
        /*005a*/ 	.short	(.L_23 - .L_22)
	.align		4
.L_22:
        /*005c*/ 	.word	index@(.nv.constant0._Z10vector_addPiS_S_)
        /*0060*/ 	.short	0x0380
        /*0062*/ 	.short	0x0018


	//----- nvinfo : EIATTR_SW_WAR
	.align		4
.L_23:
        /*0064*/ 	.byte	0x04, 0x36
        /*0066*/ 	.short	(.L_25 - .L_24)
.L_24:
        /*0068*/ 	.word	0x00000008
.L_25:


//--------------------- .nv.info._Z8populatePi    --------------------------
	.section	.nv.info._Z8populatePi,"",@"SHT_CUDA_INFO"
	.sectionflags	@""
	.align	4


	//----- nvinfo : EIATTR_CUDA_API_VERSION
	.align		4
        /*0000*/ 	.byte	0x04, 0x37
        /*0002*/ 	.short	(.L_27 - .L_26)
.L_26:
        /*0004*/ 	.word	0x00000082


	//----- nvinfo : EIATTR_KPARAM_INFO
	.align		4
.L_27:
        /*0008*/ 	.byte	0x04, 0x17
        /*000a*/ 	.short	(.L_29 - .L_28)
.L_28:
        /*000c*/ 	.word	0x00000000
        /*0010*/ 	.short	0x0000
        /*0012*/ 	.short	0x0000
        /*0014*/ 	.byte	0x00, 0xf5, 0x21, 0x00


	//----- nvinfo : EIATTR_SPARSE_MMA_MASK
	.align		4
.L_29:
        /*0018*/ 	.byte	0x03, 0x50
        /*001a*/ 	.short	0x0000


	//----- nvinfo : EIATTR_MAXREG_COUNT
	.align		4
        /*001c*/ 	.byte	0x03, 0x1b
        /*001e*/ 	.short	0x00ff


	//----- nvinfo : EIATTR_MERCURY_ISA_VERSION
	.align		4
        /*0020*/ 	.byte	0x03, 0x5f
        /*0022*/ 	.short	0x0101


	//----- nvinfo : EIATTR_VRC_CTA_INIT_COUNT
	.align		4
        /*0024*/ 	.byte	0x02, 0x4a
	.zero		1
	.zero		1


	//----- nvinfo : EIATTR_EXIT_INSTR_OFFSETS
	.align		4
        /*0028*/ 	.byte	0x04, 0x1c
        /*002a*/ 	.short	(.L_31 - .L_30)


	//   ....[0]....
.L_30:
        /*002c*/ 	.word	0x00000030


	//   ....[1]....
        /*0030*/ 	.word	0x00000080


	//----- nvinfo : EIATTR_CBANK_PARAM_SIZE
	.align		4
.L_31:
        /*0034*/ 	.byte	0x03, 0x19
        /*0036*/ 	.short	0x0008


	//----- nvinfo : EIATTR_PARAM_CBANK
	.align		4
        /*0038*/ 	.byte	0x04, 0x0a
        /*003a*/ 	.short	(.L_33 - .L_32)
	.align		4
.L_32:
        /*003c*/ 	.word	index@(.nv.constant0._Z8populatePi)
        /*0040*/ 	.short	0x0380
        /*0042*/ 	.short	0x0008


	//----- nvinfo : EIATTR_SW_WAR
	.align		4
.L_33:
        /*0044*/ 	.byte	0x04, 0x36
        /*0046*/ 	.short	(.L_35 - .L_34)
.L_34:
        /*0048*/ 	.word	0x00000008
.L_35:


//--------------------- .nv.callgraph             --------------------------
	.section	.nv.callgraph,"",@"SHT_CUDA_CALLGRAPH"
	.align	4
	.sectionentsize	8
	.align		4
        /*0000*/ 	.word	0x00000000
	.align		4
        /*0004*/ 	.word	0xffffffff
	.align		4
        /*0008*/ 	.word	0x00000000
	.align		4
        /*000c*/ 	.word	0xfffffffe
	.align		4
        /*0010*/ 	.word	0x00000000
	.align		4
        /*0014*/ 	.word	0xfffffffd
	.align		4
        /*0018*/ 	.word	0x00000000
	.align		4
        /*001c*/ 	.word	0xfffffffc


//--------------------- .text._Z10vector_addPiS_S_ --------------------------
	.section	.text._Z10vector_addPiS_S_,"ax",@progbits
	.align	128
        .global         _Z10vector_addPiS_S_
        .type           _Z10vector_addPiS_S_,@function
        .size           _Z10vector_addPiS_S_,(.L_x_2 - _Z10vector_addPiS_S_)
        .other          _Z10vector_addPiS_S_,@"STO_CUDA_ENTRY STV_DEFAULT"
_Z10vector_addPiS_S_:
.text._Z10vector_addPiS_S_:
[----:B------:R-:W-:Y:S01]  /*0000*/  LDC R1, c[0x0][0x37c] ;  /* 0x0000df00ff017b82 */ /* 0x000fe20000000800 */
[----:B------:R-:W0:Y:S02]  /*0010*/  S2R R9, SR_CTAID.X ;  /* 0x0000000000097919 */ /* 0x000e240000002500 */
[----:B0-----:R-:W-:-:S13]  /*0020*/  ISETP.GT.U32.AND P0, PT, R9, 0x1869f, PT ;  /* 0x0001869f0900780c */ /* 0x001fda0003f04070 */
[----:B------:R-:W-:Y:S05]  /*0030*/  @P0 EXIT ;  /* 0x000000000000094d */ /* 0x000fea0003800000 */
[----:B------:R-:W0:Y:S01]  /*0040*/  LDC.64 R2, c[0x0][0x380] ;  /* 0x0000e000ff027b82 */ /* 0x000e220000000a00 */
[----:B------:R-:W1:Y:S07]  /*0050*/  LDCU.64 UR4, c[0x0][0x358] ;  /* 0x00006b00ff0477ac */ /* 0x000e6e0008000a00 */
[----:B------:R-:W2:Y:S08]  /*0060*/  LDC.64 R4, c[0x0][0x388] ;  /* 0x0000e200ff047b82 */ /* 0x000eb00000000a00 */
[----:B------:R-:W3:Y:S01]  /*0070*/  LDC.64 R6, c[0x0][0x390] ;  /* 0x0000e400ff067b82 */ /* 0x000ee20000000a00 */
[----:B0-----:R-:W-:-:S06]  /*0080*/  IMAD.WIDE.U32 R2, R9, 0x4, R2 ;  /* 0x0000000409027825 */ /* 0x001fcc00078e0002 */
[----:B-1----:R-:W4:Y:S01]  /*0090*/  LDG.E R2, desc[UR4][R2.64] ;  /* 0x0000000402027981 */ /* 0x002f22000c1e1900 */
[----:B--2---:R-:W-:-:S06]  /*00a0*/  IMAD.WIDE.U32 R4, R9, 0x4, R4 ;  /* 0x0000000409047825 */ /* 0x004fcc00078e0004 */
[----:B------:R-:W4:Y:S01]  /*00b0*/  LDG.E R5, desc[UR4][R4.64] ;  /* 0x0000000404057981 */ /* 0x000f22000c1e1900 */
[----:B---3--:R-:W-:Y:S01]  /*00c0*/  IMAD.WIDE.U32 R6, R9, 0x4, R6 ;  /* 0x0000000409067825 */ /* 0x008fe200078e0006 */
[----:B----4-:R-:W-:-:S05]  /*00d0*/  IADD3 R9, PT, PT, R2, R5, RZ ;  /* 0x0000000502097210 */ /* 0x010fca0007ffe0ff */
[----:B------:R-:W-:Y:S01]  /*00e0*/  STG.E desc[UR4][R6.64], R9 ;  /* 0x0000000906007986 */ /* 0x000fe2000c101904 */
[----:B------:R-:W-:Y:S05]  /*00f0*/  EXIT ;  /* 0x000000000000794d */ /* 0x000fea0003800000 */
.L_x_0:
[----:B------:R-:W-:-:S00]  /*0100*/  BRA `(.L_x_0) ;  /* 0xfffffffc00fc7947 */ /* 0x000fc0000383ffff */
[----:B------:R-:W-:-:S00]  /*0110*/  NOP ;  /* 0x0000000000007918 */ /* 0x000fc00000000000 */
        /* <DEDUP_REMOVED lines=14> */
.L_x_2:


//--------------------- .text._Z8populatePi       --------------------------
	.section	.text._Z8populatePi,"ax",@progbits
	.align	128
        .global         _Z8populatePi
        .type           _Z8populatePi,@function
        .size           _Z8populatePi,(.L_x_3 - _Z8populatePi)
        .other          _Z8populatePi,@"STO_CUDA_ENTRY STV_DEFAULT"
_Z8populatePi:
.text._Z8populatePi:
[----:B------:R-:W-:Y:S01]  /*0000*/  LDC R1, c[0x0][0x37c] ;  /* 0x0000df00ff017b82 */ /* 0x000fe20000000800 */
[----:B------:R-:W0:Y:S02]  /*0010*/  S2R R5, SR_CTAID.X ;  /* 0x0000000000057919 */ /* 0x000e240000002500 */
[----:B0-----:R-:W-:-:S13]  /*0020*/  ISETP.GT.U32.AND P0, PT, R5, 0x1869f, PT ;  /* 0x0001869f0500780c */ /* 0x001fda0003f04070 */
[----:B------:R-:W-:Y:S05]  /*0030*/  @P0 EXIT ;  /* 0x000000000000094d */ /* 0x000fea0003800000 */
[----:B------:R-:W0:Y:S01]  /*0040*/  LDC.64 R2, c[0x0][0x380] ;  /* 0x0000e000ff027b82 */ /* 0x000e220000000a00 */
[----:B------:R-:W1:Y:S01]  /*0050*/  LDCU.64 UR4, c[0x0][0x358] ;  /* 0x00006b00ff0477ac */ /* 0x000e620008000a00 */
[----:B0-----:R-:W-:-:S05]  /*0060*/  IMAD.WIDE.U32 R2, R5, 0x4, R2 ;  /* 0x0000000405027825 */ /* 0x001fca00078e0002 */
[----:B-1----:R-:W-:Y:S01]  /*0070*/  STG.E desc[UR4][R2.64], R5 ;  /* 0x0000000502007986 */ /* 0x002fe2000c101904 */
[----:B------:R-:W-:Y:S05]  /*0080*/  EXIT ;  /* 0x000000000000794d */ /* 0x000fea0003800000 */
.L_x_1:
        /* <DEDUP_REMOVED lines=15> */
.L_x_3:


//--------------------- .nv.shared.reserved.0     --------------------------
	.section	.nv.shared.reserved.0,"aw",@nobits
	.weak		__nv_reservedSMEM_offset_0_alias
	.size		__nv_reservedSMEM_offset_0_alias, 0, 64
	.other		__nv_reservedSMEM_offset_0_alias,@"STO_CUDA_RESERVED_SHARED STV_DEFAULT"
__nv_reservedSMEM_offset_0_alias:
	.zero		0
	.zero		64


//--------------------- .nv.constant0._Z10vector_addPiS_S_ --------------------------
	.section	.nv.constant0._Z10vector_addPiS_S_,"a",@progbits
	.sectionflags	@""
	.align	4
.nv.constant0._Z10vector_addPiS_S_:
	.zero		920


//--------------------- .nv.constant0._Z8populatePi --------------------------
	.section	.nv.constant0._Z8populatePi,"a",@progbits
	.sectionflags	@""
	.align	4
.nv.constant0._Z8populatePi:
	.zero		904


//--------------------- SYMBOLS --------------------------

	.type		.nv.reservedSmem.offset0,@object
	.size		.nv.reservedSmem.offset0,0x4
